	.headerflags	@"EF_CUDA_TEXMODE_UNIFIED EF_CUDA_64BIT_ADDRESS EF_CUDA_ACCELERATORS EF_CUDA_SM90 EF_CUDA_VIRTUAL_SM(EF_CUDA_SM90)"
	.elftype	@"ET_EXEC"


//--------------------- .nv.info                  --------------------------
	.section	.nv.info,"",@"SHT_CUDA_INFO"
	.align	4


	//----- nvinfo : EIATTR_REGCOUNT
	.align		4
        /*0000*/ 	.byte	0x04, 0x2f
        /*0002*/ 	.short	(.L_3 - .L_2)
	.align		4
.L_2:
        /*0004*/ 	.word	index@(triton_poi_fused__native_batch_norm_legit_no_training_13)
        /*0008*/ 	.word	0x00000012


	//----- nvinfo : EIATTR_MIN_STACK_SIZE
	.align		4
.L_3:
        /*000c*/ 	.byte	0x04, 0x12
        /*000e*/ 	.short	(.L_5 - .L_4)
	.align		4
.L_4:
        /*0010*/ 	.word	index@(triton_poi_fused__native_batch_norm_legit_no_training_13)
        /*0014*/ 	.word	0x00000000


	//----- nvinfo : EIATTR_FRAME_SIZE
	.align		4
.L_5:
        /*0018*/ 	.byte	0x04, 0x11
        /*001a*/ 	.short	(.L_7 - .L_6)
	.align		4
.L_6:
        /*001c*/ 	.word	index@(triton_poi_fused__native_batch_norm_legit_no_training_13)
        /*0020*/ 	.word	0x00000000


	//----- nvinfo : EIATTR_MIN_STACK_SIZE
	.align		4
.L_7:
        /*0024*/ 	.byte	0x04, 0x12
        /*0026*/ 	.short	(.L_9 - .L_8)
	.align		4
.L_8:
        /*0028*/ 	.word	index@(triton_poi_fused__native_batch_norm_legit_no_training_13)
        /*002c*/ 	.word	0x00000000
.L_9:


//--------------------- .nv.info.triton_poi_fused__native_batch_norm_legit_no_training_13 --------------------------
	.section	.nv.info.triton_poi_fused__native_batch_norm_legit_no_training_13,"",@"SHT_CUDA_INFO"
	.sectionflags	@""
	.align	4


	//----- nvinfo : EIATTR_CUDA_API_VERSION
	.align		4
        /*0000*/ 	.byte	0x04, 0x37
        /*0002*/ 	.short	(.L_11 - .L_10)
.L_10:
        /*0004*/ 	.word	0x0000007c


	//----- nvinfo : EIATTR_KPARAM_INFO
	.align		4
.L_11:
        /*0008*/ 	.byte	0x04, 0x17
        /*000a*/ 	.short	(.L_13 - .L_12)
.L_12:
        /*000c*/ 	.word	0x00000000
        /*0010*/ 	.short	0x0006
        /*0012*/ 	.short	0x0030
        /*0014*/ 	.byte	0x00, 0xf0, 0x11, 0x00


	//----- nvinfo : EIATTR_KPARAM_INFO
	.align		4
.L_13:
        /*0018*/ 	.byte	0x04, 0x17
        /*001a*/ 	.short	(.L_15 - .L_14)
.L_14:
        /*001c*/ 	.word	0x00000000
        /*0020*/ 	.short	0x0005
        /*0022*/ 	.short	0x0028
        /*0024*/ 	.byte	0x00, 0xf4, 0x21, 0x00


	//----- nvinfo : EIATTR_KPARAM_INFO
	.align		4
.L_15:
        /*0028*/ 	.byte	0x04, 0x17
        /*002a*/ 	.short	(.L_17 - .L_16)
.L_16:
        /*002c*/ 	.word	0x00000000
        /*0030*/ 	.short	0x0004
        /*0032*/ 	.short	0x0020
        /*0034*/ 	.byte	0x00, 0xf4, 0x21, 0x00


	//----- nvinfo : EIATTR_KPARAM_INFO
	.align		4
.L_17:
        /*0038*/ 	.byte	0x04, 0x17
        /*003a*/ 	.short	(.L_19 - .L_18)
.L_18:
        /*003c*/ 	.word	0x00000000
        /*0040*/ 	.short	0x0003
        /*0042*/ 	.short	0x0018
        /*0044*/ 	.byte	0x00, 0xf4, 0x21, 0x00


	//----- nvinfo : EIATTR_KPARAM_INFO
	.align		4
.L_19:
        /*0048*/ 	.byte	0x04, 0x17
        /*004a*/ 	.short	(.L_21 - .L_20)
.L_20:
        /*004c*/ 	.word	0x00000000
        /*0050*/ 	.short	0x0002
        /*0052*/ 	.short	0x0010
        /*0054*/ 	.byte	0x00, 0xf4, 0x21, 0x00


	//----- nvinfo : EIATTR_KPARAM_INFO
	.align		4
.L_21:
        /*0058*/ 	.byte	0x04, 0x17
        /*005a*/ 	.short	(.L_23 - .L_22)
.L_22:
        /*005c*/ 	.word	0x00000000
        /*0060*/ 	.short	0x0001
        /*0062*/ 	.short	0x0008
        /*0064*/ 	.byte	0x00, 0xf4, 0x21, 0x00


	//----- nvinfo : EIATTR_KPARAM_INFO
	.align		4
.L_23:
        /*0068*/ 	.byte	0x04, 0x17
        /*006a*/ 	.short	(.L_25 - .L_24)
.L_24:
        /*006c*/ 	.word	0x00000000
        /*0070*/ 	.short	0x0000
        /*0072*/ 	.short	0x0000
        /*0074*/ 	.byte	0x00, 0xf4, 0x21, 0x00


	//----- nvinfo : EIATTR_SPARSE_MMA_MASK
	.align		4
.L_25:
        /*0078*/ 	.byte	0x03, 0x50
        /*007a*/ 	.short	0x0000


	//----- nvinfo : EIATTR_MAXREG_COUNT
	.align		4
        /*007c*/ 	.byte	0x03, 0x1b
        /*007e*/ 	.short	0x00ff


	//----- nvinfo : EIATTR_EXIT_INSTR_OFFSETS
	.align		4
        /*0080*/ 	.byte	0x04, 0x1c
        /*0082*/ 	.short	(.L_27 - .L_26)


	//   ....[0]....
.L_26:
        /*0084*/ 	.word	0x000002e0


	//   ....[1]....
        /*0088*/ 	.word	0x00000300


	//----- nvinfo : EIATTR_REQNTID
	.align		4
.L_27:
        /*008c*/ 	.byte	0x04, 0x10
        /*008e*/ 	.short	(.L_29 - .L_28)
.L_28:
        /*0090*/ 	.word	0x00000080
        /*0094*/ 	.word	0x00000001
        /*0098*/ 	.word	0x00000001


	//----- nvinfo : EIATTR_CBANK_PARAM_SIZE
	.align		4
.L_29:
        /*009c*/ 	.byte	0x03, 0x19
        /*009e*/ 	.short	0x0034


	//----- nvinfo : EIATTR_PARAM_CBANK
	.align		4
        /*00a0*/ 	.byte	0x04, 0x0a
        /*00a2*/ 	.short	(.L_31 - .L_30)
	.align		4
.L_30:
        /*00a4*/ 	.word	index@(.nv.constant0.triton_poi_fused__native_batch_norm_legit_no_training_13)
        /*00a8*/ 	.short	0x0210
        /*00aa*/ 	.short	0x0034


	//----- nvinfo : EIATTR_SW_WAR
	.align		4
.L_31:
        /*00ac*/ 	.byte	0x04, 0x36
        /*00ae*/ 	.short	(.L_33 - .L_32)
.L_32:
        /*00b0*/ 	.word	0x00000008
.L_33:


//--------------------- .nv.callgraph             --------------------------
	.section	.nv.callgraph,"",@"SHT_CUDA_CALLGRAPH"
	.align	4
	.sectionentsize	8
	.align		4
        /*0000*/ 	.word	0x00000000
	.align		4
        /*0004*/ 	.word	0xffffffff
	.align		4
        /*0008*/ 	.word	0x00000000
	.align		4
        /*000c*/ 	.word	0xfffffffe
	.align		4
        /*0010*/ 	.word	0x00000000
	.align		4
        /*0014*/ 	.word	0xfffffffd
	.align		4
        /*0018*/ 	.word	0x00000000
	.align		4
        /*001c*/ 	.word	0xfffffffc


//--------------------- .nv.constant4             --------------------------
	.section	.nv.constant4,"a",@progbits
	.align	8
	.align		8
.nv.constant4:
        /*0000*/ 	.dword	_$_str
	.align		8
        /*0008*/ 	.dword	_$_str_$_2


//--------------------- .text.triton_poi_fused__native_batch_norm_legit_no_training_13 --------------------------
	.section	.text.triton_poi_fused__native_batch_norm_legit_no_training_13,"ax",@progbits
	.align	128
        .global         triton_poi_fused__native_batch_norm_legit_no_training_13
        .type           triton_poi_fused__native_batch_norm_legit_no_training_13,@function
        .size           triton_poi_fused__native_batch_norm_legit_no_training_13,(.L_x_1 - triton_poi_fused__native_batch_norm_legit_no_training_13)
        .other          triton_poi_fused__native_batch_norm_legit_no_training_13,@"STO_CUDA_ENTRY STV_DEFAULT"
triton_poi_fused__native_batch_norm_legit_no_training_13:
.text.triton_poi_fused__native_batch_norm_legit_no_training_13:
[----:B------:R-:W0:Y:S01]  /*0000*/  LDC R1, c[0x0][0x28] ;  /* 0x00000a00ff017b82 */ /* 0x000e220000000800 */
[----:B------:R-:W1:Y:S07]  /*0010*/  S2R R0, SR_TID.X ;  /* 0x0000000000007919 */ /* 0x000e6e0000002100 */
[----:B------:R-:W2:Y:S01]  /*0020*/  LDC.64 R8, c[0x0][0x220] ;  /* 0x00008800ff087b82 */ /* 0x000ea20000000a00 */
[----:B------:R-:W-:Y:S01]  /*0030*/  HFMA2.MMA R14, -RZ, RZ, 0, 0 ;  /* 0x00000000ff0e7435 */ /* 0x000fe200000001ff */
[----:B------:R-:W-:Y:S01]  /*0040*/  ULDC.64 UR4, c[0x0][0x208] ;  /* 0x0000820000047ab9 */ /* 0x000fe20000000a00 */
[----:B------:R-:W3:Y:S05]  /*0050*/  S2R R3, SR_CTAID.X ;  /* 0x0000000000037919 */ /* 0x000eea0000002500 */
[----:B------:R-:W4:Y:S08]  /*0060*/  LDC.64 R4, c[0x0][0x210] ;  /* 0x00008400ff047b82 */ /* 0x000f300000000a00 */
[----:B------:R-:W5:Y:S08]  /*0070*/  LDC.64 R6, c[0x0][0x218] ;  /* 0x00008600ff067b82 */ /* 0x000f700000000a00 */
[----:B------:R-:W5:Y:S01]  /*0080*/  LDC.64 R10, c[0x0][0x228] ;  /* 0x00008a00ff0a7b82 */ /* 0x000f620000000a00 */
[----:B-1----:R-:W-:-:S07]  /*0090*/  LOP3.LUT R0, R0, 0x7f, RZ, 0xc0, !PT ;  /* 0x0000007f00007812 */ /* 0x002fce00078ec0ff */
[----:B------:R-:W1:Y:S01]  /*00a0*/  LDC.64 R12, c[0x0][0x230] ;  /* 0x00008c00ff0c7b82 */ /* 0x000e620000000a00 */
[----:B---3--:R-:W-:Y:S02]  /*00b0*/  SHF.R.S32.HI R2, RZ, 0x18, R3 ;  /* 0x00000018ff027819 */ /* 0x008fe40000011403 */
[----:B------:R-:W-:Y:S02]  /*00c0*/  LEA R0, R3, R0, 0x7 ;  /* 0x0000000003007211 */ /* 0x000fe400078e38ff */
[----:B------:R-:W-:Y:S02]  /*00d0*/  SGXT R3, R2, 0x1 ;  /* 0x000000010203781a */ /* 0x000fe40000000200 */
[----:B------:R-:W-:Y:S02]  /*00e0*/  ISETP.GE.AND P2, PT, R0, 0x400, PT ;  /* 0x000004000000780c */ /* 0x000fe40003f46270 */
[----:B------:R-:W-:-:S04]  /*00f0*/  LEA.HI R3, R3, R0, RZ, 0x8 ;  /* 0x0000000003037211 */ /* 0x000fc800078f40ff */
[----:B------:R-:W-:-:S04]  /*0100*/  LOP3.LUT R3, R3, 0xffffff00, RZ, 0xc0, !PT ;  /* 0xffffff0003037812 */ /* 0x000fc800078ec0ff */
[----:B------:R-:W-:-:S05]  /*0110*/  IADD3 R15, R0, -R3, RZ ;  /* 0x80000003000f7210 */ /* 0x000fca0007ffe0ff */
[----:B--2---:R-:W-:-:S05]  /*0120*/  IMAD.WIDE R8, R15, 0x4, R8 ;  /* 0x000000040f087825 */ /* 0x004fca00078e0208 */
[----:B------:R2:W3:Y:S01]  /*0130*/  @!P2 LDG.E.EL R14, desc[UR4][R8.64] ;  /* 0x00000004080ea981 */ /* 0x0004e2000c2e1900 */
[----:B------:R-:W-:Y:S01]  /*0140*/  CS2R R2, SRZ ;  /* 0x0000000000027805 */ /* 0x000fe2000001ff00 */
[----:B----4-:R-:W-:-:S04]  /*0150*/  IMAD.WIDE R4, R0, 0x4, R4 ;  /* 0x0000000400047825 */ /* 0x010fc800078e0204 */
[C---:B-----5:R-:W-:Y:S01]  /*0160*/  IMAD.WIDE R6, R15.reuse, 0x4, R6 ;  /* 0x000000040f067825 */ /* 0x060fe200078e0206 */
[----:B------:R4:W5:Y:S03]  /*0170*/  @!P2 LDG.E R2, desc[UR4][R4.64] ;  /* 0x000000040402a981 */ /* 0x000966000c1e1900 */
[C---:B0-2---:R-:W-:Y:S01]  /*0180*/  IMAD.WIDE R8, R15.reuse, 0x4, R10 ;  /* 0x000000040f087825 */ /* 0x045fe200078e020a */
[----:B------:R0:W5:Y:S03]  /*0190*/  @!P2 LDG.E.EL R3, desc[UR4][R6.64] ;  /* 0x000000040603a981 */ /* 0x000166000c2e1900 */
[----:B-1----:R-:W-:Y:S01]  /*01a0*/  IMAD.WIDE R10, R15, 0x4, R12 ;  /* 0x000000040f0a7825 */ /* 0x002fe200078e020c */
[----:B------:R-:W-:Y:S01]  /*01b0*/  CS2R R12, SRZ ;  /* 0x00000000000c7805 */ /* 0x000fe2000001ff00 */
[----:B----4-:R-:W1:Y:S05]  /*01c0*/  LDC.64 R4, c[0x0][0x238] ;  /* 0x00008e00ff047b82 */ /* 0x010e6a0000000a00 */
[----:B------:R-:W2:Y:S04]  /*01d0*/  @!P2 LDG.E.EL R12, desc[UR4][R8.64] ;  /* 0x00000004080ca981 */ /* 0x000ea8000c2e1900 */
[----:B------:R-:W2:Y:S01]  /*01e0*/  @!P2 LDG.E.EL R13, desc[UR4][R10.64] ;  /* 0x000000040a0da981 */ /* 0x000ea2000c2e1900 */
[----:B0-----:R-:W-:Y:S01]  /*01f0*/  MOV R6, 0x3e800000 ;  /* 0x3e80000000067802 */ /* 0x001fe20000000f00 */
[----:B---3--:R-:W-:-:S04]  /*0200*/  FADD R14, R14, 0.0010000000474974513054 ;  /* 0x3a83126f0e0e7421 */ /* 0x008fc80000000000 */
[----:B------:R-:W0:Y:S01]  /*0210*/  MUFU.SQRT R15, R14 ;  /* 0x0000000e000f7308 */ /* 0x000e220000002000 */
[----:B-----5:R-:W-:Y:S01]  /*0220*/  FADD R2, -R3, R2 ;  /* 0x0000000203027221 */ /* 0x020fe20000000100 */
[C---:B0-----:R-:W-:Y:S02]  /*0230*/  FSETP.GT.AND P0, PT, R15.reuse, 8.50705917302346158658e+37, PT ;  /* 0x7e8000000f00780b */ /* 0x041fe40003f04000 */
[----:B------:R-:W-:Y:S02]  /*0240*/  FSETP.GEU.AND P1, PT, R15, 1.175494350822287508e-38, PT ;  /* 0x008000000f00780b */ /* 0x000fe40003f2e000 */
[----:B------:R-:W-:-:S09]  /*0250*/  FSEL R6, R6, 1, P0 ;  /* 0x3f80000006067808 */ /* 0x000fd20000000000 */
[----:B------:R-:W-:Y:S02]  /*0260*/  @P0 FMUL R15, R15, 0.25 ;  /* 0x3e8000000f0f0820 */ /* 0x000fe40000400000 */
[----:B------:R-:W-:Y:S02]  /*0270*/  @!P1 FMUL R6, R6, 16777216 ;  /* 0x4b80000006069820 */ /* 0x000fe40000400000 */
[----:B------:R-:W-:-:S06]  /*0280*/  @!P1 FMUL R15, R15, 16777216 ;  /* 0x4b8000000f0f9820 */ /* 0x000fcc0000400000 */
[----:B------:R-:W0:Y:S02]  /*0290*/  MUFU.RCP R15, R15 ;  /* 0x0000000f000f7308 */ /* 0x000e240000001000 */
[----:B0-----:R-:W-:-:S04]  /*02a0*/  FMUL R3, R15, R6 ;  /* 0x000000060f037220 */ /* 0x001fc80000400000 */
[----:B------:R-:W-:Y:S01]  /*02b0*/  FMUL R6, R2, R3 ;  /* 0x0000000302067220 */ /* 0x000fe20000400000 */
[----:B-1----:R-:W-:-:S04]  /*02c0*/  IMAD.WIDE R2, R0, 0x4, R4 ;  /* 0x0000000400027825 */ /* 0x002fc800078e0204 */
[----:B--2---:R-:W-:Y:S01]  /*02d0*/  FFMA R13, R6, R12, R13 ;  /* 0x0000000c060d7223 */ /* 0x004fe2000000000d */
[----:B------:R-:W-:Y:S06]  /*02e0*/  @P2 EXIT ;  /* 0x000000000000294d */ /* 0x000fec0003800000 */
[----:B------:R-:W-:Y:S01]  /*02f0*/  STG.E desc[UR4][R2.64], R13 ;  /* 0x0000000d02007986 */ /* 0x000fe2000c101904 */
[----:B------:R-:W-:Y:S05]  /*0300*/  EXIT ;  /* 0x000000000000794d */ /* 0x000fea0003800000 */
.L_x_0:
[----:B------:R-:W-:-:S00]  /*0310*/  BRA `(.L_x_0) ;  /* 0xfffffffc00fc7947 */ /* 0x000fc0000383ffff */
[----:B------:R-:W-:-:S00]  /*0320*/  NOP ;  /* 0x0000000000007918 */ /* 0x000fc00000000000 */
        /* <DEDUP_REMOVED lines=13> */
.L_x_1:


//--------------------- .nv.global.init           --------------------------
	.section	.nv.global.init,"aw",@progbits
.nv.global.init:
	.type		_$_str,@object
	.size		_$_str,(_$_str_$_2 - _$_str)
_$_str:
        /*0000*/ 	.byte	0x5f, 0x5f, 0x43, 0x55, 0x44, 0x41, 0x5f, 0x46, 0x54, 0x5a, 0x00
	.type		_$_str_$_2,@object
	.size		_$_str_$_2,(.L_1 - _$_str_$_2)
_$_str_$_2:
        /*000b*/ 	.byte	0x5f, 0x5f, 0x43, 0x55, 0x44, 0x41, 0x5f, 0x50, 0x52, 0x45, 0x43, 0x5f, 0x53, 0x51, 0x52, 0x54
        /*001b*/ 	.byte	0x00
.L_1:


//--------------------- .nv.constant0.triton_poi_fused__native_batch_norm_legit_no_training_13 --------------------------
	.section	.nv.constant0.triton_poi_fused__native_batch_norm_legit_no_training_13,"a",@progbits
	.sectionflags	@""
	.align	4
.nv.constant0.triton_poi_fused__native_batch_norm_legit_no_training_13:
	.zero		580
